//
// Generated by NVIDIA NVVM Compiler
//
// Compiler Build ID: CL-36424714
// Cuda compilation tools, release 13.0, V13.0.88
// Based on NVVM 20.0.0
//

.version 9.0
.target sm_100
.address_size 64

	// .globl	_Z8distancePfS_S_iiPi

.visible .entry _Z8distancePfS_S_iiPi(
	.param .u64 .ptr .align 1 _Z8distancePfS_S_iiPi_param_0,
	.param .u64 .ptr .align 1 _Z8distancePfS_S_iiPi_param_1,
	.param .u64 .ptr .align 1 _Z8distancePfS_S_iiPi_param_2,
	.param .u32 _Z8distancePfS_S_iiPi_param_3,
	.param .u32 _Z8distancePfS_S_iiPi_param_4,
	.param .u64 .ptr .align 1 _Z8distancePfS_S_iiPi_param_5
)
{
	.reg .pred 	%p<20>;
	.reg .b32 	%r<70>;
	.reg .b32 	%f<54>;
	.reg .b64 	%rd<43>;
	.reg .b64 	%fd<21>;

	ld.param.u64 	%rd5, [_Z8distancePfS_S_iiPi_param_0];
	ld.param.u64 	%rd6, [_Z8distancePfS_S_iiPi_param_1];
	ld.param.u64 	%rd7, [_Z8distancePfS_S_iiPi_param_2];
	ld.param.u32 	%r28, [_Z8distancePfS_S_iiPi_param_3];
	ld.param.u32 	%r27, [_Z8distancePfS_S_iiPi_param_4];
	ld.param.u64 	%rd8, [_Z8distancePfS_S_iiPi_param_5];
	cvta.to.global.u64 	%rd1, %rd8;
	cvta.to.global.u64 	%rd2, %rd7;
	cvta.to.global.u64 	%rd3, %rd6;
	cvta.to.global.u64 	%rd4, %rd5;
	mov.u32 	%r29, %ctaid.x;
	mov.u32 	%r30, %ntid.x;
	mov.u32 	%r31, %tid.x;
	mad.lo.s32 	%r32, %r29, %r30, %r31;
	add.s32 	%r1, %r28, %r32;
	mul.wide.s32 	%rd9, %r1, 4;
	add.s64 	%rd10, %rd4, %rd9;
	ld.global.f32 	%f1, [%rd10];
	add.s64 	%rd11, %rd3, %rd9;
	ld.global.f32 	%f2, [%rd11];
	add.s64 	%rd12, %rd2, %rd9;
	ld.global.f32 	%f3, [%rd12];
	mul.lo.s32 	%r2, %r32, 102;
	add.s32 	%r33, %r27, 999;
	max.s32 	%r3, %r27, %r33;
	add.s32 	%r4, %r3, 1;
	sub.s32 	%r34, %r4, %r27;
	and.b32  	%r5, %r34, 3;
	setp.eq.s32 	%p1, %r5, 0;
	mov.u32 	%r64, %r27;
	@%p1 bra 	$L__BB0_8;
	neg.s32 	%r61, %r5;
	mov.u32 	%r64, %r27;
$L__BB0_2:
	.pragma "nounroll";
	setp.le.s32 	%p2, %r1, %r64;
	@%p2 bra 	$L__BB0_7;
	mul.wide.s32 	%rd13, %r64, 4;
	add.s64 	%rd14, %rd4, %rd13;
	ld.global.f32 	%f9, [%rd14];
	sub.f32 	%f10, %f1, %f9;
	add.s64 	%rd15, %rd3, %rd13;
	ld.global.f32 	%f11, [%rd15];
	sub.f32 	%f12, %f2, %f11;
	add.s64 	%rd16, %rd2, %rd13;
	ld.global.f32 	%f13, [%rd16];
	sub.f32 	%f14, %f3, %f13;
	mul.f32 	%f15, %f12, %f12;
	fma.rn.f32 	%f16, %f10, %f10, %f15;
	fma.rn.f32 	%f17, %f14, %f14, %f16;
	sqrt.rn.f32 	%f4, %f17;
	setp.lt.f32 	%p3, %f4, 0f00000000;
	mov.b32 	%r63, 0;
	@%p3 bra 	$L__BB0_6;
	setp.ge.f32 	%p4, %f4, 0f4F32D05E;
	mov.b32 	%r63, 101;
	@%p4 bra 	$L__BB0_6;
	cvt.f64.f32 	%fd1, %f4;
	mul.f64 	%fd2, %fd1, 0d4059000000000000;
	div.rn.f64 	%fd3, %fd2, 0d41E65A0BC0000000;
	add.f64 	%fd4, %fd3, 0d3FF0000000000000;
	cvt.rzi.s32.f64 	%r63, %fd4;
$L__BB0_6:
	add.s32 	%r37, %r63, %r2;
	mul.wide.s32 	%rd17, %r37, 4;
	add.s64 	%rd18, %rd1, %rd17;
	ld.global.u32 	%r38, [%rd18];
	add.s32 	%r39, %r38, 1;
	st.global.u32 	[%rd18], %r39;
$L__BB0_7:
	add.s32 	%r64, %r64, 1;
	add.s32 	%r61, %r61, 1;
	setp.ne.s32 	%p5, %r61, 0;
	@%p5 bra 	$L__BB0_2;
$L__BB0_8:
	sub.s32 	%r40, %r3, %r27;
	setp.lt.u32 	%p6, %r40, 3;
	@%p6 bra 	$L__BB0_30;
$L__BB0_9:
	setp.le.s32 	%p7, %r1, %r64;
	@%p7 bra 	$L__BB0_14;
	mul.wide.s32 	%rd19, %r64, 4;
	add.s64 	%rd20, %rd4, %rd19;
	ld.global.f32 	%f18, [%rd20];
	sub.f32 	%f19, %f1, %f18;
	add.s64 	%rd21, %rd3, %rd19;
	ld.global.f32 	%f20, [%rd21];
	sub.f32 	%f21, %f2, %f20;
	add.s64 	%rd22, %rd2, %rd19;
	ld.global.f32 	%f22, [%rd22];
	sub.f32 	%f23, %f3, %f22;
	mul.f32 	%f24, %f21, %f21;
	fma.rn.f32 	%f25, %f19, %f19, %f24;
	fma.rn.f32 	%f26, %f23, %f23, %f25;
	sqrt.rn.f32 	%f5, %f26;
	setp.lt.f32 	%p8, %f5, 0f00000000;
	mov.b32 	%r66, 0;
	@%p8 bra 	$L__BB0_13;
	setp.ge.f32 	%p9, %f5, 0f4F32D05E;
	mov.b32 	%r66, 101;
	@%p9 bra 	$L__BB0_13;
	cvt.f64.f32 	%fd5, %f5;
	mul.f64 	%fd6, %fd5, 0d4059000000000000;
	div.rn.f64 	%fd7, %fd6, 0d41E65A0BC0000000;
	add.f64 	%fd8, %fd7, 0d3FF0000000000000;
	cvt.rzi.s32.f64 	%r66, %fd8;
$L__BB0_13:
	add.s32 	%r43, %r66, %r2;
	mul.wide.s32 	%rd23, %r43, 4;
	add.s64 	%rd24, %rd1, %rd23;
	ld.global.u32 	%r44, [%rd24];
	add.s32 	%r45, %r44, 1;
	st.global.u32 	[%rd24], %r45;
$L__BB0_14:
	add.s32 	%r17, %r64, 1;
	setp.le.s32 	%p10, %r1, %r17;
	@%p10 bra 	$L__BB0_19;
	mul.wide.s32 	%rd25, %r64, 4;
	add.s64 	%rd26, %rd4, %rd25;
	ld.global.f32 	%f27, [%rd26+4];
	sub.f32 	%f28, %f1, %f27;
	add.s64 	%rd27, %rd3, %rd25;
	ld.global.f32 	%f29, [%rd27+4];
	sub.f32 	%f30, %f2, %f29;
	add.s64 	%rd28, %rd2, %rd25;
	ld.global.f32 	%f31, [%rd28+4];
	sub.f32 	%f32, %f3, %f31;
	mul.f32 	%f33, %f30, %f30;
	fma.rn.f32 	%f34, %f28, %f28, %f33;
	fma.rn.f32 	%f35, %f32, %f32, %f34;
	sqrt.rn.f32 	%f6, %f35;
	setp.lt.f32 	%p11, %f6, 0f00000000;
	mov.b32 	%r67, 0;
	@%p11 bra 	$L__BB0_18;
	setp.ge.f32 	%p12, %f6, 0f4F32D05E;
	mov.b32 	%r67, 101;
	@%p12 bra 	$L__BB0_18;
	cvt.f64.f32 	%fd9, %f6;
	mul.f64 	%fd10, %fd9, 0d4059000000000000;
	div.rn.f64 	%fd11, %fd10, 0d41E65A0BC0000000;
	add.f64 	%fd12, %fd11, 0d3FF0000000000000;
	cvt.rzi.s32.f64 	%r67, %fd12;
$L__BB0_18:
	add.s32 	%r48, %r67, %r2;
	mul.wide.s32 	%rd29, %r48, 4;
	add.s64 	%rd30, %rd1, %rd29;
	ld.global.u32 	%r49, [%rd30];
	add.s32 	%r50, %r49, 1;
	st.global.u32 	[%rd30], %r50;
$L__BB0_19:
	add.s32 	%r20, %r17, 1;
	setp.le.s32 	%p13, %r1, %r20;
	@%p13 bra 	$L__BB0_24;
	mul.wide.s32 	%rd31, %r64, 4;
	add.s64 	%rd32, %rd4, %rd31;
	ld.global.f32 	%f36, [%rd32+8];
	sub.f32 	%f37, %f1, %f36;
	add.s64 	%rd33, %rd3, %rd31;
	ld.global.f32 	%f38, [%rd33+8];
	sub.f32 	%f39, %f2, %f38;
	add.s64 	%rd34, %rd2, %rd31;
	ld.global.f32 	%f40, [%rd34+8];
	sub.f32 	%f41, %f3, %f40;
	mul.f32 	%f42, %f39, %f39;
	fma.rn.f32 	%f43, %f37, %f37, %f42;
	fma.rn.f32 	%f44, %f41, %f41, %f43;
	sqrt.rn.f32 	%f7, %f44;
	setp.lt.f32 	%p14, %f7, 0f00000000;
	mov.b32 	%r68, 0;
	@%p14 bra 	$L__BB0_23;
	setp.ge.f32 	%p15, %f7, 0f4F32D05E;
	mov.b32 	%r68, 101;
	@%p15 bra 	$L__BB0_23;
	cvt.f64.f32 	%fd13, %f7;
	mul.f64 	%fd14, %fd13, 0d4059000000000000;
	div.rn.f64 	%fd15, %fd14, 0d41E65A0BC0000000;
	add.f64 	%fd16, %fd15, 0d3FF0000000000000;
	cvt.rzi.s32.f64 	%r68, %fd16;
$L__BB0_23:
	add.s32 	%r53, %r68, %r2;
	mul.wide.s32 	%rd35, %r53, 4;
	add.s64 	%rd36, %rd1, %rd35;
	ld.global.u32 	%r54, [%rd36];
	add.s32 	%r55, %r54, 1;
	st.global.u32 	[%rd36], %r55;
$L__BB0_24:
	add.s32 	%r23, %r20, 1;
	setp.le.s32 	%p16, %r1, %r23;
	@%p16 bra 	$L__BB0_29;
	mul.wide.s32 	%rd37, %r64, 4;
	add.s64 	%rd38, %rd4, %rd37;
	ld.global.f32 	%f45, [%rd38+12];
	sub.f32 	%f46, %f1, %f45;
	add.s64 	%rd39, %rd3, %rd37;
	ld.global.f32 	%f47, [%rd39+12];
	sub.f32 	%f48, %f2, %f47;
	add.s64 	%rd40, %rd2, %rd37;
	ld.global.f32 	%f49, [%rd40+12];
	sub.f32 	%f50, %f3, %f49;
	mul.f32 	%f51, %f48, %f48;
	fma.rn.f32 	%f52, %f46, %f46, %f51;
	fma.rn.f32 	%f53, %f50, %f50, %f52;
	sqrt.rn.f32 	%f8, %f53;
	setp.lt.f32 	%p17, %f8, 0f00000000;
	mov.b32 	%r69, 0;
	@%p17 bra 	$L__BB0_28;
	setp.ge.f32 	%p18, %f8, 0f4F32D05E;
	mov.b32 	%r69, 101;
	@%p18 bra 	$L__BB0_28;
	cvt.f64.f32 	%fd17, %f8;
	mul.f64 	%fd18, %fd17, 0d4059000000000000;
	div.rn.f64 	%fd19, %fd18, 0d41E65A0BC0000000;
	add.f64 	%fd20, %fd19, 0d3FF0000000000000;
	cvt.rzi.s32.f64 	%r69, %fd20;
$L__BB0_28:
	add.s32 	%r58, %r69, %r2;
	mul.wide.s32 	%rd41, %r58, 4;
	add.s64 	%rd42, %rd1, %rd41;
	ld.global.u32 	%r59, [%rd42];
	add.s32 	%r60, %r59, 1;
	st.global.u32 	[%rd42], %r60;
$L__BB0_29:
	add.s32 	%r64, %r23, 1;
	setp.ne.s32 	%p19, %r64, %r4;
	@%p19 bra 	$L__BB0_9;
$L__BB0_30:
	ret;

}


// ===== COMPILED SASS (sm_100) =====

	.target	sm_100

	.elftype	@"ET_EXEC"


//--------------------- .note.nv.tkinfo           --------------------------
	.section	.note.nv.tkinfo,"",@"SHT_NOTE"
	.sectionflags	@"SHF_NOTE_NV_TKINFO"
	.tkinfo
        /*0018*/ 	.word	0x00000002
        /*0030*/ 	.string	""
        /*0030*/ 	.string	"ptxas"
        /*0030*/ 	.string	"Cuda compilation tools, release 13.0, V13.0.88"
        /*0030*/ 	.string	"Build cuda_13.0.r13.0/compiler.36424714_0"
        /*0030*/ 	.string	"-arch sm_100 -m 64 "



//--------------------- .note.nv.cuinfo           --------------------------
	.section	.note.nv.cuinfo,"",@"SHT_NOTE"
	.sectionflags	@"SHF_NOTE_NV_CUINFO"
        /*0018*/ 	.short	0x0002
        /*001a*/ 	.short	0x0064
        /*001c*/ 	.short	0x0082
	.zero		2


//--------------------- .nv.info                  --------------------------
	.section	.nv.info,"",@"SHT_CUDA_INFO"
	.align	4


	//----- nvinfo : EIATTR_REGCOUNT
	.align		4
        /*0000*/ 	.byte	0x04, 0x2f
        /*0002*/ 	.short	(.L_1 - .L_0)
	.align		4
.L_0:
        /*0004*/ 	.word	index@(_Z8distancePfS_S_iiPi)
        /*0008*/ 	.word	0x0000002a


	//----- nvinfo : EIATTR_FRAME_SIZE
	.align		4
.L_1:
        /*000c*/ 	.byte	0x04, 0x11
        /*000e*/ 	.short	(.L_3 - .L_2)
	.align		4
.L_2:
        /*0010*/ 	.word	index@($__internal_1_$__cuda_sm20_sqrt_rn_f32_slowpath)
        /*0014*/ 	.word	0x00000000


	//----- nvinfo : EIATTR_FRAME_SIZE
	.align		4
.L_3:
        /*0018*/ 	.byte	0x04, 0x11
        /*001a*/ 	.short	(.L_5 - .L_4)
	.align		4
.L_4:
        /*001c*/ 	.word	index@($__internal_0_$__cuda_sm20_div_rn_f64_full)
        /*0020*/ 	.word	0x00000000


	//----- nvinfo : EIATTR_FRAME_SIZE
	.align		4
.L_5:
        /*0024*/ 	.byte	0x04, 0x11
        /*0026*/ 	.short	(.L_7 - .L_6)
	.align		4
.L_6:
        /*0028*/ 	.word	index@(_Z8distancePfS_S_iiPi)
        /*002c*/ 	.word	0x00000000


	//----- nvinfo : EIATTR_MIN_STACK_SIZE
	.align		4
.L_7:
        /*0030*/ 	.byte	0x04, 0x12
        /*0032*/ 	.short	(.L_9 - .L_8)
	.align		4
.L_8:
        /*0034*/ 	.word	index@(_Z8distancePfS_S_iiPi)
        /*0038*/ 	.word	0x00000000
.L_9:


//--------------------- .nv.compat                --------------------------
	.section	.nv.compat,"",@"SHT_CUDA_COMPAT_INFO"
	.align	4
        /*0000*/ 	.byte	0x02, 0x09, 0x00, 0x00, 0x02, 0x02, 0x01, 0x00, 0x02, 0x05, 0x05, 0x00, 0x03, 0x07, 0x01, 0x01
        /*0010*/ 	.byte	0x02, 0x03, 0x00, 0x00, 0x02, 0x06, 0x01, 0x00, 0x04, 0x0b, 0x08, 0x00, 0x01, 0x00, 0x00, 0x00
        /*0020*/ 	.byte	0x00, 0x00, 0x00, 0x00


//--------------------- .nv.info._Z8distancePfS_S_iiPi --------------------------
	.section	.nv.info._Z8distancePfS_S_iiPi,"",@"SHT_CUDA_INFO"
	.sectionflags	@""
	.align	4


	//----- nvinfo : EIATTR_CUDA_API_VERSION
	.align		4
        /*0000*/ 	.byte	0x04, 0x37
        /*0002*/ 	.short	(.L_11 - .L_10)
.L_10:
        /*0004*/ 	.word	0x00000082


	//----- nvinfo : EIATTR_KPARAM_INFO
	.align		4
.L_11:
        /*0008*/ 	.byte	0x04, 0x17
        /*000a*/ 	.short	(.L_13 - .L_12)
.L_12:
        /*000c*/ 	.word	0x00000000
        /*0010*/ 	.short	0x0005
        /*0012*/ 	.short	0x0020
        /*0014*/ 	.byte	0x00, 0xf5, 0x21, 0x00


	//----- nvinfo : EIATTR_KPARAM_INFO
	.align		4
.L_13:
        /*0018*/ 	.byte	0x04, 0x17
        /*001a*/ 	.short	(.L_15 - .L_14)
.L_14:
        /*001c*/ 	.word	0x00000000
        /*0020*/ 	.short	0x0004
        /*0022*/ 	.short	0x001c
        /*0024*/ 	.byte	0x00, 0xf0, 0x11, 0x00


	//----- nvinfo : EIATTR_KPARAM_INFO
	.align		4
.L_15:
        /*0028*/ 	.byte	0x04, 0x17
        /*002a*/ 	.short	(.L_17 - .L_16)
.L_16:
        /*002c*/ 	.word	0x00000000
        /*0030*/ 	.short	0x0003
        /*0032*/ 	.short	0x0018
        /*0034*/ 	.byte	0x00, 0xf0, 0x11, 0x00


	//----- nvinfo : EIATTR_KPARAM_INFO
	.align		4
.L_17:
        /*0038*/ 	.byte	0x04, 0x17
        /*003a*/ 	.short	(.L_19 - .L_18)
.L_18:
        /*003c*/ 	.word	0x00000000
        /*0040*/ 	.short	0x0002
        /*0042*/ 	.short	0x0010
        /*0044*/ 	.byte	0x00, 0xf5, 0x21, 0x00


	//----- nvinfo : EIATTR_KPARAM_INFO
	.align		4
.L_19:
        /*0048*/ 	.byte	0x04, 0x17
        /*004a*/ 	.short	(.L_21 - .L_20)
.L_20:
        /*004c*/ 	.word	0x00000000
        /*0050*/ 	.short	0x0001
        /*0052*/ 	.short	0x0008
        /*0054*/ 	.byte	0x00, 0xf5, 0x21, 0x00


	//----- nvinfo : EIATTR_KPARAM_INFO
	.align		4
.L_21:
        /*0058*/ 	.byte	0x04, 0x17
        /*005a*/ 	.short	(.L_23 - .L_22)
.L_22:
        /*005c*/ 	.word	0x00000000
        /*0060*/ 	.short	0x0000
        /*0062*/ 	.short	0x0000
        /*0064*/ 	.byte	0x00, 0xf5, 0x21, 0x00


	//----- nvinfo : EIATTR_SPARSE_MMA_MASK
	.align		4
.L_23:
        /*0068*/ 	.byte	0x03, 0x50
        /*006a*/ 	.short	0x0000


	//----- nvinfo : EIATTR_MAXREG_COUNT
	.align		4
        /*006c*/ 	.byte	0x03, 0x1b
        /*006e*/ 	.short	0x00ff


	//----- nvinfo : EIATTR_MERCURY_ISA_VERSION
	.align		4
        /*0070*/ 	.byte	0x03, 0x5f
        /*0072*/ 	.short	0x0101


	//----- nvinfo : EIATTR_VRC_CTA_INIT_COUNT
	.align		4
        /*0074*/ 	.byte	0x02, 0x4a
	.zero		1
	.zero		1


	//----- nvinfo : EIATTR_EXIT_INSTR_OFFSETS
	.align		4
        /*0078*/ 	.byte	0x04, 0x1c
        /*007a*/ 	.short	(.L_25 - .L_24)


	//   ....[0]....
.L_24:
        /*007c*/ 	.word	0x00000710


	//   ....[1]....
        /*0080*/ 	.word	0x00001900


	//----- nvinfo : EIATTR_CRS_STACK_SIZE
	.align		4
.L_25:
        /*0084*/ 	.byte	0x04, 0x1e
        /*0086*/ 	.short	(.L_27 - .L_26)
.L_26:
        /*0088*/ 	.word	0x00000000


	//----- nvinfo : EIATTR_CBANK_PARAM_SIZE
	.align		4
.L_27:
        /*008c*/ 	.byte	0x03, 0x19
        /*008e*/ 	.short	0x0028


	//----- nvinfo : EIATTR_PARAM_CBANK
	.align		4
        /*0090*/ 	.byte	0x04, 0x0a
        /*0092*/ 	.short	(.L_29 - .L_28)
	.align		4
.L_28:
        /*0094*/ 	.word	index@(.nv.constant0._Z8distancePfS_S_iiPi)
        /*0098*/ 	.short	0x0380
        /*009a*/ 	.short	0x0028


	//----- nvinfo : EIATTR_SW_WAR
	.align		4
.L_29:
        /*009c*/ 	.byte	0x04, 0x36
        /*009e*/ 	.short	(.L_31 - .L_30)
.L_30:
        /*00a0*/ 	.word	0x00000008
.L_31:


//--------------------- .nv.callgraph             --------------------------
	.section	.nv.callgraph,"",@"SHT_CUDA_CALLGRAPH"
	.align	4
	.sectionentsize	8
	.align		4
        /*0000*/ 	.word	0x00000000
	.align		4
        /*0004*/ 	.word	0xffffffff
	.align		4
        /*0008*/ 	.word	0x00000000
	.align		4
        /*000c*/ 	.word	0xfffffffe
	.align		4
        /*0010*/ 	.word	0x00000000
	.align		4
        /*0014*/ 	.word	0xfffffffd
	.align		4
        /*0018*/ 	.word	0x00000000
	.align		4
        /*001c*/ 	.word	0xfffffffc


//--------------------- .text._Z8distancePfS_S_iiPi --------------------------
	.section	.text._Z8distancePfS_S_iiPi,"ax",@progbits
	.align	128
        .global         _Z8distancePfS_S_iiPi
        .type           _Z8distancePfS_S_iiPi,@function
        .size           _Z8distancePfS_S_iiPi,(.L_x_56 - _Z8distancePfS_S_iiPi)
        .other          _Z8distancePfS_S_iiPi,@"STO_CUDA_ENTRY STV_DEFAULT"
_Z8distancePfS_S_iiPi:
.text._Z8distancePfS_S_iiPi:
[----:B------:R-:W-:Y:S01]  /*0000*/  LDC R1, c[0x0][0x37c] ;  /* 0x0000df00ff017b82 */ /* 0x000fe20000000800 */
[----:B------:R-:W0:Y:S07]  /*0010*/  S2R R0, SR_TID.X ;  /* 0x0000000000007919 */ /* 0x000e2e0000002100 */
[----:B------:R-:W0:Y:S01]  /*0020*/  S2UR UR6, SR_CTAID.X ;  /* 0x00000000000679c3 */ /* 0x000e220000002500 */
[----:B------:R-:W1:Y:S07]  /*0030*/  LDCU.64 UR4, c[0x0][0x358] ;  /* 0x00006b00ff0477ac */ /* 0x000e6e0008000a00 */
[----:B------:R-:W0:Y:S08]  /*0040*/  LDC R3, c[0x0][0x360] ;  /* 0x0000d800ff037b82 */ /* 0x000e300000000800 */
[----:B------:R-:W2:Y:S08]  /*0050*/  LDC.64 R8, c[0x0][0x398] ;  /* 0x0000e600ff087b82 */ /* 0x000eb00000000a00 */
[----:B------:R-:W3:Y:S08]  /*0060*/  LDC.64 R10, c[0x0][0x380] ;  /* 0x0000e000ff0a7b82 */ /* 0x000ef00000000a00 */
[----:B------:R-:W4:Y:S01]  /*0070*/  LDC.64 R12, c[0x0][0x388] ;  /* 0x0000e200ff0c7b82 */ /* 0x000f220000000a00 */
[----:B0-----:R-:W-:-:S07]  /*0080*/  IMAD R3, R3, UR6, R0 ;  /* 0x0000000603037c24 */ /* 0x001fce000f8e0200 */
[----:B------:R-:W0:Y:S01]  /*0090*/  LDC.64 R14, c[0x0][0x390] ;  /* 0x0000e400ff0e7b82 */ /* 0x000e220000000a00 */
[----:B--2---:R-:W-:-:S05]  /*00a0*/  IADD3 R2, PT, PT, R3, R8, RZ ;  /* 0x0000000803027210 */ /* 0x004fca0007ffe0ff */
[----:B---3--:R-:W-:-:S05]  /*00b0*/  IMAD.WIDE R10, R2, 0x4, R10 ;  /* 0x00000004020a7825 */ /* 0x008fca00078e020a */
[----:B-1----:R1:W5:Y:S01]  /*00c0*/  LDG.E R4, desc[UR4][R10.64] ;  /* 0x000000040a047981 */ /* 0x002362000c1e1900 */
[----:B----4-:R-:W-:-:S05]  /*00d0*/  IMAD.WIDE R12, R2, 0x4, R12 ;  /* 0x00000004020c7825 */ /* 0x010fca00078e020c */
[----:B------:R1:W5:Y:S01]  /*00e0*/  LDG.E R5, desc[UR4][R12.64] ;  /* 0x000000040c057981 */ /* 0x000362000c1e1900 */
[----:B0-----:R-:W-:-:S05]  /*00f0*/  IMAD.WIDE R14, R2, 0x4, R14 ;  /* 0x00000004020e7825 */ /* 0x001fca00078e020e */
[----:B------:R1:W5:Y:S01]  /*0100*/  LDG.E R6, desc[UR4][R14.64] ;  /* 0x000000040e067981 */ /* 0x000362000c1e1900 */
[----:B------:R-:W-:Y:S01]  /*0110*/  VIADDMNMX R7, R9, 0x3e7, R9, !PT ;  /* 0x000003e709077846 */ /* 0x000fe20007800109 */
[----:B------:R-:W0:Y:S04]  /*0120*/  LDCU UR7, c[0x0][0x39c] ;  /* 0x00007380ff0777ac */ /* 0x000e280008000800 */
[----:B------:R-:W-:-:S05]  /*0130*/  VIADD R8, R7, 0x1 ;  /* 0x0000000107087836 */ /* 0x000fca0000000000 */
[----:B------:R-:W-:-:S04]  /*0140*/  IADD3 R0, PT, PT, R8, -R9, RZ ;  /* 0x8000000908007210 */ /* 0x000fc80007ffe0ff */
[----:B------:R-:W-:Y:S01]  /*0150*/  LOP3.LUT P0, R0, R0, 0x3, RZ, 0xc0, !PT ;  /* 0x0000000300007812 */ /* 0x000fe2000780c0ff */
[----:B------:R-:W-:Y:S01]  /*0160*/  UMOV UR6, 0xc0000000 ;  /* 0xc000000000067882 */ /* 0x000fe20000000000 */
[----:B------:R-:W-:Y:S01]  /*0170*/  IMAD.MOV.U32 R9, RZ, RZ, 0x41e65a0b ;  /* 0x41e65a0bff097424 */ /* 0x000fe200078e00ff */
[----:B0-----:R-:W-:-:S10]  /*0180*/  MOV R29, UR7 ;  /* 0x00000007001d7c02 */ /* 0x001fd40008000f00 */
[----:B-1----:R-:W-:Y:S05]  /*0190*/  @!P0 BRA `(.L_x_0) ;  /* 0x0000000400408947 */ /* 0x002fea0003800000 */
[----:B------:R-:W0:Y:S01]  /*01a0*/  LDC.64 R10, c[0x0][0x390] ;  /* 0x0000e400ff0a7b82 */ /* 0x000e220000000a00 */
[----:B------:R-:W-:Y:S01]  /*01b0*/  IMAD.MOV R34, RZ, RZ, -R0 ;  /* 0x000000ffff227224 */ /* 0x000fe200078e0a00 */
[----:B------:R-:W-:-:S06]  /*01c0*/  MOV R29, UR7 ;  /* 0x00000007001d7c02 */ /* 0x000fcc0008000f00 */
[----:B------:R-:W1:Y:S08]  /*01d0*/  LDC.64 R12, c[0x0][0x380] ;  /* 0x0000e000ff0c7b82 */ /* 0x000e700000000a00 */
[----:B------:R-:W2:Y:S08]  /*01e0*/  LDC.64 R14, c[0x0][0x388] ;  /* 0x0000e200ff0e7b82 */ /* 0x000eb00000000a00 */
[----:B------:R-:W3:Y:S02]  /*01f0*/  LDC.64 R16, c[0x0][0x3a0] ;  /* 0x0000e800ff107b82 */ /* 0x000ee40000000a00 */
.L_x_10:
[----:B------:R-:W-:Y:S01]  /*0200*/  ISETP.GT.AND P0, PT, R2, R29, PT ;  /* 0x0000001d0200720c */ /* 0x000fe20003f04270 */
[----:B------:R-:W-:Y:S01]  /*0210*/  VIADD R34, R34, 0x1 ;  /* 0x0000000122227836 */ /* 0x000fe20000000000 */
[----:B------:R-:W-:Y:S04]  /*0220*/  BSSY.RECONVERGENT B1, `(.L_x_1) ;  /* 0x0000045000017945 */ /* 0x000fe80003800200 */
[----:B------:R-:W-:-:S07]  /*0230*/  ISETP.NE.AND P1, PT, R34, RZ, PT ;  /* 0x000000ff2200720c */ /* 0x000fce0003f25270 */
[----:B----4-:R-:W-:Y:S06]  /*0240*/  @!P0 BRA `(.L_x_2) ;  /* 0x0000000400088947 */ /* 0x010fec0003800000 */
[----:B--2---:R-:W-:-:S04]  /*0250*/  IMAD.WIDE R20, R29, 0x4, R14 ;  /* 0x000000041d147825 */ /* 0x004fc800078e020e */
[C---:B-1----:R-:W-:Y:S02]  /*0260*/  IMAD.WIDE R18, R29.reuse, 0x4, R12 ;  /* 0x000000041d127825 */ /* 0x042fe400078e020c */
[----:B------:R-:W2:Y:S02]  /*0270*/  LDG.E R20, desc[UR4][R20.64] ;  /* 0x0000000414147981 */ /* 0x000ea4000c1e1900 */
[----:B0-----:R-:W-:Y:S02]  /*0280*/  IMAD.WIDE R22, R29, 0x4, R10 ;  /* 0x000000041d167825 */ /* 0x001fe400078e020a */
[----:B------:R-:W4:Y:S04]  /*0290*/  LDG.E R19, desc[UR4][R18.64] ;  /* 0x0000000412137981 */ /* 0x000f28000c1e1900 */
[----:B------:R-:W3:Y:S01]  /*02a0*/  LDG.E R23, desc[UR4][R22.64] ;  /* 0x0000000416177981 */ /* 0x000ee2000c1e1900 */
[----:B------:R-:W-:Y:S01]  /*02b0*/  BSSY.RECONVERGENT B0, `(.L_x_3) ;  /* 0x0000013000007945 */ /* 0x000fe20003800200 */
[----:B--2--5:R-:W-:Y:S01]  /*02c0*/  FADD R24, R5, -R20 ;  /* 0x8000001405187221 */ /* 0x024fe20000000000 */
[----:B----4-:R-:W-:-:S03]  /*02d0*/  FADD R0, R4, -R19 ;  /* 0x8000001304007221 */ /* 0x010fc60000000000 */
[----:B------:R-:W-:Y:S01]  /*02e0*/  FMUL R25, R24, R24 ;  /* 0x0000001818197220 */ /* 0x000fe20000400000 */
[----:B---3--:R-:W-:-:S03]  /*02f0*/  FADD R24, R6, -R23 ;  /* 0x8000001706187221 */ /* 0x008fc60000000000 */
[----:B------:R-:W-:-:S04]  /*0300*/  FFMA R25, R0, R0, R25 ;  /* 0x0000000000197223 */ /* 0x000fc80000000019 */
[----:B------:R-:W-:-:S04]  /*0310*/  FFMA R25, R24, R24, R25 ;  /* 0x0000001818197223 */ /* 0x000fc80000000019 */
[----:B------:R0:W1:Y:S01]  /*0320*/  MUFU.RSQ R20, R25 ;  /* 0x0000001900147308 */ /* 0x0000620000001400 */
[----:B------:R-:W-:-:S04]  /*0330*/  IADD3 R0, PT, PT, R25, -0xd000000, RZ ;  /* 0xf300000019007810 */ /* 0x000fc80007ffe0ff */
[----:B------:R-:W-:-:S13]  /*0340*/  ISETP.GT.U32.AND P0, PT, R0, 0x727fffff, PT ;  /* 0x727fffff0000780c */ /* 0x000fda0003f04070 */
[----:B01----:R-:W-:Y:S05]  /*0350*/  @!P0 BRA `(.L_x_4) ;  /* 0x0000000000108947 */ /* 0x003fea0003800000 */
[----:B------:R-:W-:Y:S01]  /*0360*/  IMAD.MOV.U32 R0, RZ, RZ, R25 ;  /* 0x000000ffff007224 */ /* 0x000fe200078e0019 */
[----:B------:R-:W-:-:S07]  /*0370*/  MOV R23, 0x390 ;  /* 0x0000039000177802 */ /* 0x000fce0000000f00 */
[----:B------:R-:W-:Y:S05]  /*0380*/  CALL.REL.NOINC `($__internal_1_$__cuda_sm20_sqrt_rn_f32_slowpath) ;  /* 0x0000001800d87944 */ /* 0x000fea0003c00000 */
[----:B------:R-:W-:Y:S05]  /*0390*/  BRA `(.L_x_5) ;  /* 0x0000000000107947 */ /* 0x000fea0003800000 */
.L_x_4:
[----:B------:R-:W-:Y:S01]  /*03a0*/  FMUL.FTZ R0, R25, R20 ;  /* 0x0000001419007220 */ /* 0x000fe20000410000 */
[----:B------:R-:W-:-:S03]  /*03b0*/  FMUL.FTZ R18, R20, 0.5 ;  /* 0x3f00000014127820 */ /* 0x000fc60000410000 */
[----:B------:R-:W-:-:S04]  /*03c0*/  FFMA R19, -R0, R0, R25 ;  /* 0x0000000000137223 */ /* 0x000fc80000000119 */
[----:B------:R-:W-:-:S07]  /*03d0*/  FFMA R0, R19, R18, R0 ;  /* 0x0000001213007223 */ /* 0x000fce0000000000 */
.L_x_5:
[----:B------:R-:W-:Y:S05]  /*03e0*/  BSYNC.RECONVERGENT B0 ;  /* 0x0000000000007941 */ /* 0x000fea0003800200 */
.L_x_3:
[----:B------:R-:W-:Y:S01]  /*03f0*/  FSETP.GEU.AND P0, PT, R0, RZ, PT ;  /* 0x000000ff0000720b */ /* 0x000fe20003f0e000 */
[----:B------:R-:W-:Y:S01]  /*0400*/  BSSY.RECONVERGENT B2, `(.L_x_6) ;  /* 0x0000021000027945 */ /* 0x000fe20003800200 */
[----:B------:R-:W-:-:S11]  /*0410*/  HFMA2 R18, -RZ, RZ, 0, 0 ;  /* 0x00000000ff127431 */ /* 0x000fd600000001ff */
[----:B------:R-:W-:Y:S05]  /*0420*/  @!P0 BRA `(.L_x_7) ;  /* 0x0000000000788947 */ /* 0x000fea0003800000 */
[----:B------:R-:W-:Y:S01]  /*0430*/  FSETP.GE.AND P0, PT, R0, 3.00000000000000000000e+09, PT ;  /* 0x4f32d05e0000780b */ /* 0x000fe20003f06000 */
[----:B------:R-:W-:-:S12]  /*0440*/  IMAD.MOV.U32 R18, RZ, RZ, 0x65 ;  /* 0x00000065ff127424 */ /* 0x000fd800078e00ff */
[----:B------:R-:W-:Y:S05]  /*0450*/  @P0 BRA `(.L_x_7) ;  /* 0x00000000006c0947 */ /* 0x000fea0003800000 */
[----:B------:R-:W0:Y:S01]  /*0460*/  MUFU.RCP64H R23, 2.99999846400000000000e+09 ;  /* 0x41e65a0b00177908 */ /* 0x000e220000001800 */
[----:B------:R-:W-:Y:S01]  /*0470*/  HFMA2 R22, -RZ, RZ, 0, 5.9604644775390625e-08 ;  /* 0x00000001ff167431 */ /* 0x000fe200000001ff */
[----:B------:R-:W-:Y:S01]  /*0480*/  MOV R18, 0xc0000000 ;  /* 0xc000000000127802 */ /* 0x000fe20000000f00 */
[----:B------:R-:W-:Y:S01]  /*0490*/  IMAD.MOV.U32 R19, RZ, RZ, 0x41e65a0b ;  /* 0x41e65a0bff137424 */ /* 0x000fe200078e00ff */
[----:B------:R-:W-:Y:S04]  /*04a0*/  BSSY.RECONVERGENT B3, `(.L_x_8) ;  /* 0x0000014000037945 */ /* 0x000fe80003800200 */
[----:B------:R-:W1:Y:S01]  /*04b0*/  F2F.F64.F32 R20, R0 ;  /* 0x0000000000147310 */ /* 0x000e620000201800 */
[----:B0-----:R-:W-:Y:S02]  /*04c0*/  DFMA R24, R22, -R18, 1 ;  /* 0x3ff000001618742b */ /* 0x001fe40000000812 */
[----:B-1----:R-:W-:-:S06]  /*04d0*/  DMUL R20, R20, 100 ;  /* 0x4059000014147828 */ /* 0x002fcc0000000000 */
[----:B------:R-:W-:-:S08]  /*04e0*/  DFMA R24, R24, R24, R24 ;  /* 0x000000181818722b */ /* 0x000fd00000000018 */
[----:B------:R-:W-:Y:S01]  /*04f0*/  DFMA R22, R22, R24, R22 ;  /* 0x000000181616722b */ /* 0x000fe20000000016 */
[----:B------:R-:W-:-:S07]  /*0500*/  FSETP.GEU.AND P2, PT, |R21|, 6.5827683646048100446e-37, PT ;  /* 0x036000001500780b */ /* 0x000fce0003f4e200 */
[----:B------:R-:W-:-:S08]  /*0510*/  DFMA R24, R22, -R18, 1 ;  /* 0x3ff000001618742b */ /* 0x000fd00000000812 */
[----:B------:R-:W-:-:S08]  /*0520*/  DFMA R24, R22, R24, R22 ;  /* 0x000000181618722b */ /* 0x000fd00000000016 */
[----:B------:R-:W-:-:S08]  /*0530*/  DMUL R22, R20, R24 ;  /* 0x0000001814167228 */ /* 0x000fd00000000000 */
[----:B------:R-:W-:-:S08]  /*0540*/  DFMA R18, R22, -R18, R20 ;  /* 0x800000121612722b */ /* 0x000fd00000000014 */
[----:B------:R-:W-:-:S10]  /*0550*/  DFMA R18, R24, R18, R22 ;  /* 0x000000121812722b */ /* 0x000fd40000000016 */
[----:B------:R-:W-:-:S05]  /*0560*/  FFMA R22, RZ, 28.793966293334960938, R19 ;  /* 0x41e65a0bff167823 */ /* 0x000fca0000000013 */
[----:B------:R-:W-:-:S13]  /*0570*/  FSETP.GT.AND P0, PT, |R22|, 1.469367938527859385e-39, PT ;  /* 0x001000001600780b */ /* 0x000fda0003f04200 */
[----:B------:R-:W-:Y:S05]  /*0580*/  @P0 BRA P2, `(.L_x_9) ;  /* 0x0000000000140947 */ /* 0x000fea0001000000 */
[----:B------:R-:W-:Y:S01]  /*0590*/  IMAD.MOV.U32 R18, RZ, RZ, R20 ;  /* 0x000000ffff127224 */ /* 0x000fe200078e0014 */
[----:B------:R-:W-:-:S07]  /*05a0*/  MOV R0, 0x5c0 ;  /* 0x000005c000007802 */ /* 0x000fce0000000f00 */
[----:B------:R-:W-:Y:S05]  /*05b0*/  CALL.REL.NOINC `($__internal_0_$__cuda_sm20_div_rn_f64_full) ;  /* 0x0000001000d47944 */ /* 0x000fea0003c00000 */
[----:B------:R-:W-:Y:S01]  /*05c0*/  MOV R18, R36 ;  /* 0x0000002400127202 */ /* 0x000fe20000000f00 */
[----:B------:R-:W-:-:S07]  /*05d0*/  IMAD.MOV.U32 R19, RZ, RZ, R37 ;  /* 0x000000ffff137224 */ /* 0x000fce00078e0025 */
.L_x_9:
[----:B------:R-:W-:Y:S05]  /*05e0*/  BSYNC.RECONVERGENT B3 ;  /* 0x0000000000037941 */ /* 0x000fea0003800200 */
.L_x_8:
[----:B------:R-:W-:-:S10]  /*05f0*/  DADD R18, R18, 1 ;  /* 0x3ff0000012127429 */ /* 0x000fd40000000000 */
[----:B------:R0:W1:Y:S02]  /*0600*/  F2I.F64.TRUNC R18, R18 ;  /* 0x0000001200127311 */ /* 0x000064000030d100 */
.L_x_7:
[----:B------:R-:W-:Y:S05]  /*0610*/  BSYNC.RECONVERGENT B2 ;  /* 0x0000000000027941 */ /* 0x000fea0003800200 */
.L_x_6:
[----:B01----:R-:W-:-:S04]  /*0620*/  IMAD R19, R3, 0x66, R18 ;  /* 0x0000006603137824 */ /* 0x003fc800078e0212 */
[----:B------:R-:W-:-:S05]  /*0630*/  IMAD.WIDE R18, R19, 0x4, R16 ;  /* 0x0000000413127825 */ /* 0x000fca00078e0210 */
[----:B------:R-:W2:Y:S02]  /*0640*/  LDG.E R0, desc[UR4][R18.64] ;  /* 0x0000000412007981 */ /* 0x000ea4000c1e1900 */
[----:B--2---:R-:W-:-:S05]  /*0650*/  IADD3 R21, PT, PT, R0, 0x1, RZ ;  /* 0x0000000100157810 */ /* 0x004fca0007ffe0ff */
[----:B------:R4:W-:Y:S02]  /*0660*/  STG.E desc[UR4][R18.64], R21 ;  /* 0x0000001512007986 */ /* 0x0009e4000c101904 */
.L_x_2:
[----:B------:R-:W-:Y:S05]  /*0670*/  BSYNC.RECONVERGENT B1 ;  /* 0x0000000000017941 */ /* 0x000fea0003800200 */
.L_x_1:
[----:B------:R-:W-:Y:S01]  /*0680*/  VIADD R29, R29, 0x1 ;  /* 0x000000011d1d7836 */ /* 0x000fe20000000000 */
[----:B------:R-:W-:Y:S06]  /*0690*/  @P1 BRA `(.L_x_10) ;  /* 0xfffffff800d81947 */ /* 0x000fec000383ffff */
.L_x_0:
[----:B------:R-:W4:Y:S01]  /*06a0*/  LDCU UR7, c[0x0][0x39c] ;  /* 0x00007380ff0777ac */ /* 0x000f220008000800 */
[----:B-1----:R-:W1:Y:S08]  /*06b0*/  LDC.64 R12, c[0x0][0x390] ;  /* 0x0000e400ff0c7b82 */ /* 0x002e700000000a00 */
[----:B--2---:R-:W2:Y:S08]  /*06c0*/  LDC.64 R14, c[0x0][0x380] ;  /* 0x0000e000ff0e7b82 */ /* 0x004eb00000000a00 */
[----:B0-----:R-:W0:Y:S01]  /*06d0*/  LDC.64 R10, c[0x0][0x388] ;  /* 0x0000e200ff0a7b82 */ /* 0x001e220000000a00 */
[----:B----4-:R-:W-:-:S04]  /*06e0*/  IADD3 R7, PT, PT, R7, -UR7, RZ ;  /* 0x8000000707077c10 */ /* 0x010fc8000fffe0ff */
[----:B------:R-:W-:-:S03]  /*06f0*/  ISETP.GE.U32.AND P0, PT, R7, 0x3, PT ;  /* 0x000000030700780c */ /* 0x000fc60003f06070 */
[----:B---3--:R-:W3:Y:S10]  /*0700*/  LDC.64 R16, c[0x0][0x3a0] ;  /* 0x0000e800ff107b82 */ /* 0x008ef40000000a00 */
[----:B------:R-:W-:Y:S05]  /*0710*/  @!P0 EXIT ;  /* 0x000000000000894d */ /* 0x000fea0003800000 */
.L_x_47:
[----:B------:R-:W-:Y:S01]  /*0720*/  ISETP.GT.AND P0, PT, R2, R29, PT ;  /* 0x0000001d0200720c */ /* 0x000fe20003f04270 */
[----:B------:R-:W-:-:S12]  /*0730*/  BSSY.RECONVERGENT B1, `(.L_x_11) ;  /* 0x0000044000017945 */ /* 0x000fd80003800200 */
[----:B----4-:R-:W-:Y:S05]  /*0740*/  @!P0 BRA `(.L_x_12) ;  /* 0x0000000400088947 */ /* 0x010fea0003800000 */
[----:B0-----:R-:W-:-:S04]  /*0750*/  IMAD.WIDE R20, R29, 0x4, R10 ;  /* 0x000000041d147825 */ /* 0x001fc800078e020a */
[C---:B--2---:R-:W-:Y:S02]  /*0760*/  IMAD.WIDE R18, R29.reuse, 0x4, R14 ;  /* 0x000000041d127825 */ /* 0x044fe400078e020e */
[----:B------:R-:W2:Y:S02]  /*0770*/  LDG.E R20, desc[UR4][R20.64] ;  /* 0x0000000414147981 */ /* 0x000ea4000c1e1900 */
[----:B-1----:R-:W-:Y:S02]  /*0780*/  IMAD.WIDE R22, R29, 0x4, R12 ;  /* 0x000000041d167825 */ /* 0x002fe400078e020c */
        /* <DEDUP_REMOVED lines=9> */
[----:B------:R-:W-:Y:S01]  /*0820*/  VIADD R0, R7, 0xf3000000 ;  /* 0xf300000007007836 */ /* 0x000fe20000000000 */
[----:B------:R0:W1:Y:S04]  /*0830*/  MUFU.RSQ R20, R7 ;  /* 0x0000000700147308 */ /* 0x0000680000001400 */
[----:B------:R-:W-:-:S13]  /*0840*/  ISETP.GT.U32.AND P0, PT, R0, 0x727fffff, PT ;  /* 0x727fffff0000780c */ /* 0x000fda0003f04070 */
[----:B01----:R-:W-:Y:S05]  /*0850*/  @!P0 BRA `(.L_x_14) ;  /* 0x0000000000108947 */ /* 0x003fea0003800000 */
[----:B------:R-:W-:Y:S02]  /*0860*/  MOV R0, R7 ;  /* 0x0000000700007202 */ /* 0x000fe40000000f00 */
[----:B------:R-:W-:-:S07]  /*0870*/  MOV R23, 0x890 ;  /* 0x0000089000177802 */ /* 0x000fce0000000f00 */
[----:B------:R-:W-:Y:S05]  /*0880*/  CALL.REL.NOINC `($__internal_1_$__cuda_sm20_sqrt_rn_f32_slowpath) ;  /* 0x0000001400987944 */ /* 0x000fea0003c00000 */
[----:B------:R-:W-:Y:S05]  /*0890*/  BRA `(.L_x_15) ;  /* 0x0000000000107947 */ /* 0x000fea0003800000 */
.L_x_14:
[----:B------:R-:W-:Y:S01]  /*08a0*/  FMUL.FTZ R0, R7, R20 ;  /* 0x0000001407007220 */ /* 0x000fe20000410000 */
[----:B------:R-:W-:-:S03]  /*08b0*/  FMUL.FTZ R18, R20, 0.5 ;  /* 0x3f00000014127820 */ /* 0x000fc60000410000 */
[----:B------:R-:W-:-:S04]  /*08c0*/  FFMA R7, -R0, R0, R7 ;  /* 0x0000000000077223 */ /* 0x000fc80000000107 */
[----:B------:R-:W-:-:S07]  /*08d0*/  FFMA R0, R7, R18, R0 ;  /* 0x0000001207007223 */ /* 0x000fce0000000000 */
.L_x_15:
[----:B------:R-:W-:Y:S05]  /*08e0*/  BSYNC.RECONVERGENT B0 ;  /* 0x0000000000007941 */ /* 0x000fea0003800200 */
.L_x_13:
[----:B------:R-:W-:Y:S01]  /*08f0*/  FSETP.GEU.AND P0, PT, R0, RZ, PT ;  /* 0x000000ff0000720b */ /* 0x000fe20003f0e000 */
[----:B------:R-:W-:Y:S01]  /*0900*/  BSSY.RECONVERGENT B2, `(.L_x_16) ;  /* 0x0000021000027945 */ /* 0x000fe20003800200 */
[----:B------:R-:W-:-:S11]  /*0910*/  IMAD.MOV.U32 R18, RZ, RZ, RZ ;  /* 0x000000ffff127224 */ /* 0x000fd600078e00ff */
[----:B------:R-:W-:Y:S05]  /*0920*/  @!P0 BRA `(.L_x_17) ;  /* 0x0000000000788947 */ /* 0x000fea0003800000 */
[----:B------:R-:W-:Y:S01]  /*0930*/  FSETP.GE.AND P0, PT, R0, 3.00000000000000000000e+09, PT ;  /* 0x4f32d05e0000780b */ /* 0x000fe20003f06000 */
[----:B------:R-:W-:-:S12]  /*0940*/  HFMA2 R18, -RZ, RZ, 0, 6.020069122314453125e-06 ;  /* 0x00000065ff127431 */ /* 0x000fd800000001ff */
[----:B------:R-:W-:Y:S05]  /*0950*/  @P0 BRA `(.L_x_17) ;  /* 0x00000000006c0947 */ /* 0x000fea0003800000 */
[----:B------:R-:W0:Y:S01]  /*0960*/  MUFU.RCP64H R23, 2.99999846400000000000e+09 ;  /* 0x41e65a0b00177908 */ /* 0x000e220000001800 */
[----:B------:R-:W-:Y:S01]  /*0970*/  IMAD.MOV.U32 R18, RZ, RZ, -0x40000000 ;  /* 0xc0000000ff127424 */ /* 0x000fe200078e00ff */
[----:B------:R-:W-:Y:S01]  /*0980*/  MOV R19, 0x41e65a0b ;  /* 0x41e65a0b00137802 */ /* 0x000fe20000000f00 */
[----:B------:R-:W-:Y:S01]  /*0990*/  IMAD.MOV.U32 R22, RZ, RZ, 0x1 ;  /* 0x00000001ff167424 */ /* 0x000fe200078e00ff */
[----:B------:R-:W-:Y:S05]  /*09a0*/  BSSY.RECONVERGENT B3, `(.L_x_18) ;  /* 0x0000014000037945 */ /* 0x000fea0003800200 */
[----:B0-----:R-:W-:-:S08]  /*09b0*/  DFMA R20, R22, -R18, 1 ;  /* 0x3ff000001614742b */ /* 0x001fd00000000812 */
[----:B------:R-:W-:Y:S02]  /*09c0*/  DFMA R24, R20, R20, R20 ;  /* 0x000000141418722b */ /* 0x000fe40000000014 */
[----:B------:R-:W0:Y:S06]  /*09d0*/  F2F.F64.F32 R20, R0 ;  /* 0x0000000000147310 */ /* 0x000e2c0000201800 */
[----:B------:R-:W-:-:S08]  /*09e0*/  DFMA R24, R22, R24, R22 ;  /* 0x000000181618722b */ /* 0x000fd00000000016 */
[----:B------:R-:W-:Y:S02]  /*09f0*/  DFMA R22, R24, -R18, 1 ;  /* 0x3ff000001816742b */ /* 0x000fe40000000812 */
[----:B0-----:R-:W-:-:S06]  /*0a00*/  DMUL R20, R20, 100 ;  /* 0x4059000014147828 */ /* 0x001fcc0000000000 */
[----:B------:R-:W-:-:S04]  /*0a10*/  DFMA R24, R24, R22, R24 ;  /* 0x000000161818722b */ /* 0x000fc80000000018 */
[----:B------:R-:W-:-:S04]  /*0a20*/  FSETP.GEU.AND P1, PT, |R21|, 6.5827683646048100446e-37, PT ;  /* 0x036000001500780b */ /* 0x000fc80003f2e200 */
[----:B------:R-:W-:-:S08]  /*0a30*/  DMUL R22, R24, R20 ;  /* 0x0000001418167228 */ /* 0x000fd00000000000 */
[----:B------:R-:W-:-:S08]  /*0a40*/  DFMA R18, R22, -R18, R20 ;  /* 0x800000121612722b */ /* 0x000fd00000000014 */
[----:B------:R-:W-:-:S10]  /*0a50*/  DFMA R18, R24, R18, R22 ;  /* 0x000000121812722b */ /* 0x000fd40000000016 */
[----:B------:R-:W-:-:S05]  /*0a60*/  FFMA R7, RZ, 28.793966293334960938, R19 ;  /* 0x41e65a0bff077823 */ /* 0x000fca0000000013 */
[----:B------:R-:W-:-:S13]  /*0a70*/  FSETP.GT.AND P0, PT, |R7|, 1.469367938527859385e-39, PT ;  /* 0x001000000700780b */ /* 0x000fda0003f04200 */
[----:B------:R-:W-:Y:S05]  /*0a80*/  @P0 BRA P1, `(.L_x_19) ;  /* 0x0000000000140947 */ /* 0x000fea0000800000 */
[----:B------:R-:W-:Y:S02]  /*0a90*/  MOV R18, R20 ;  /* 0x0000001400127202 */ /* 0x000fe40000000f00 */
[----:B------:R-:W-:-:S07]  /*0aa0*/  MOV R0, 0xac0 ;  /* 0x00000ac000007802 */ /* 0x000fce0000000f00 */
[----:B------:R-:W-:Y:S05]  /*0ab0*/  CALL.REL.NOINC `($__internal_0_$__cuda_sm20_div_rn_f64_full) ;  /* 0x0000000c00947944 */ /* 0x000fea0003c00000 */
[----:B------:R-:W-:Y:S01]  /*0ac0*/  IMAD.MOV.U32 R18, RZ, RZ, R36 ;  /* 0x000000ffff127224 */ /* 0x000fe200078e0024 */
[----:B------:R-:W-:-:S07]  /*0ad0*/  MOV R19, R37 ;  /* 0x0000002500137202 */ /* 0x000fce0000000f00 */
.L_x_19:
[----:B------:R-:W-:Y:S05]  /*0ae0*/  BSYNC.RECONVERGENT B3 ;  /* 0x0000000000037941 */ /* 0x000fea0003800200 */
.L_x_18:
[----:B------:R-:W-:-:S10]  /*0af0*/  DADD R18, R18, 1 ;  /* 0x3ff0000012127429 */ /* 0x000fd40000000000 */
[----:B------:R0:W1:Y:S02]  /*0b00*/  F2I.F64.TRUNC R18, R18 ;  /* 0x0000001200127311 */ /* 0x000064000030d100 */
.L_x_17:
[----:B------:R-:W-:Y:S05]  /*0b10*/  BSYNC.RECONVERGENT B2 ;  /* 0x0000000000027941 */ /* 0x000fea0003800200 */
.L_x_16:
[----:B01----:R-:W-:-:S04]  /*0b20*/  IMAD R19, R3, 0x66, R18 ;  /* 0x0000006603137824 */ /* 0x003fc800078e0212 */
[----:B------:R-:W-:-:S05]  /*0b30*/  IMAD.WIDE R18, R19, 0x4, R16 ;  /* 0x0000000413127825 */ /* 0x000fca00078e0210 */
[----:B------:R-:W2:Y:S02]  /*0b40*/  LDG.E R0, desc[UR4][R18.64] ;  /* 0x0000000412007981 */ /* 0x000ea4000c1e1900 */
[----:B--2---:R-:W-:-:S05]  /*0b50*/  VIADD R7, R0, 0x1 ;  /* 0x0000000100077836 */ /* 0x004fca0000000000 */
[----:B------:R4:W-:Y:S02]  /*0b60*/  STG.E desc[UR4][R18.64], R7 ;  /* 0x0000000712007986 */ /* 0x0009e4000c101904 */
.L_x_12:
[----:B------:R-:W-:Y:S05]  /*0b70*/  BSYNC.RECONVERGENT B1 ;  /* 0x0000000000017941 */ /* 0x000fea0003800200 */
.L_x_11:
[----:B----4-:R-:W-:Y:S01]  /*0b80*/  IADD3 R7, PT, PT, R29, 0x1, RZ ;  /* 0x000000011d077810 */ /* 0x010fe20007ffe0ff */
[----:B------:R-:W-:Y:S03]  /*0b90*/  BSSY.RECONVERGENT B1, `(.L_x_20) ;  /* 0x0000045000017945 */ /* 0x000fe60003800200 */
[----:B------:R-:W-:-:S13]  /*0ba0*/  ISETP.GT.AND P0, PT, R2, R7, PT ;  /* 0x000000070200720c */ /* 0x000fda0003f04270 */
[----:B------:R-:W-:Y:S05]  /*0bb0*/  @!P0 BRA `(.L_x_21) ;  /* 0x0000000400088947 */ /* 0x000fea0003800000 */
        /* <DEDUP_REMOVED lines=21> */
.L_x_23:
[----:B------:R-:W-:Y:S01]  /*0d10*/  FMUL.FTZ R0, R7, R20 ;  /* 0x0000001407007220 */ /* 0x000fe20000410000 */
[----:B------:R-:W-:-:S03]  /*0d20*/  FMUL.FTZ R18, R20, 0.5 ;  /* 0x3f00000014127820 */ /* 0x000fc60000410000 */
[----:B------:R-:W-:-:S04]  /*0d30*/  FFMA R7, -R0, R0, R7 ;  /* 0x0000000000077223 */ /* 0x000fc80000000107 */
[----:B------:R-:W-:-:S07]  /*0d40*/  FFMA R0, R7, R18, R0 ;  /* 0x0000001207007223 */ /* 0x000fce0000000000 */
.L_x_24:
[----:B------:R-:W-:Y:S05]  /*0d50*/  BSYNC.RECONVERGENT B0 ;  /* 0x0000000000007941 */ /* 0x000fea0003800200 */
.L_x_22:
        /* <DEDUP_REMOVED lines=31> */
.L_x_28:
[----:B------:R-:W-:Y:S05]  /*0f50*/  BSYNC.RECONVERGENT B3 ;  /* 0x0000000000037941 */ /* 0x000fea0003800200 */
.L_x_27:
[----:B------:R-:W-:-:S10]  /*0f60*/  DADD R18, R18, 1 ;  /* 0x3ff0000012127429 */ /* 0x000fd40000000000 */
[----:B------:R0:W1:Y:S02]  /*0f70*/  F2I.F64.TRUNC R18, R18 ;  /* 0x0000001200127311 */ /* 0x000064000030d100 */
.L_x_26:
[----:B------:R-:W-:Y:S05]  /*0f80*/  BSYNC.RECONVERGENT B2 ;  /* 0x0000000000027941 */ /* 0x000fea0003800200 */
.L_x_25:
[----:B01----:R-:W-:-:S04]  /*0f90*/  IMAD R19, R3, 0x66, R18 ;  /* 0x0000006603137824 */ /* 0x003fc800078e0212 */
[----:B------:R-:W-:-:S05]  /*0fa0*/  IMAD.WIDE R18, R19, 0x4, R16 ;  /* 0x0000000413127825 */ /* 0x000fca00078e0210 */
[----:B------:R-:W2:Y:S02]  /*0fb0*/  LDG.E R0, desc[UR4][R18.64] ;  /* 0x0000000412007981 */ /* 0x000ea4000c1e1900 */
[----:B--2---:R-:W-:-:S05]  /*0fc0*/  VIADD R7, R0, 0x1 ;  /* 0x0000000100077836 */ /* 0x004fca0000000000 */
[----:B------:R4:W-:Y:S02]  /*0fd0*/  STG.E desc[UR4][R18.64], R7 ;  /* 0x0000000712007986 */ /* 0x0009e4000c101904 */
.L_x_21:
[----:B------:R-:W-:Y:S05]  /*0fe0*/  BSYNC.RECONVERGENT B1 ;  /* 0x0000000000017941 */ /* 0x000fea0003800200 */
.L_x_20:
        /* <DEDUP_REMOVED lines=25> */
.L_x_32:
[----:B------:R-:W-:Y:S01]  /*1180*/  FMUL.FTZ R0, R7, R20 ;  /* 0x0000001407007220 */ /* 0x000fe20000410000 */
[----:B------:R-:W-:-:S03]  /*1190*/  FMUL.FTZ R18, R20, 0.5 ;  /* 0x3f00000014127820 */ /* 0x000fc60000410000 */
[----:B------:R-:W-:-:S04]  /*11a0*/  FFMA R7, -R0, R0, R7 ;  /* 0x0000000000077223 */ /* 0x000fc80000000107 */
[----:B------:R-:W-:-:S07]  /*11b0*/  FFMA R0, R7, R18, R0 ;  /* 0x0000001207007223 */ /* 0x000fce0000000000 */
.L_x_33:
[----:B------:R-:W-:Y:S05]  /*11c0*/  BSYNC.RECONVERGENT B0 ;  /* 0x0000000000007941 */ /* 0x000fea0003800200 */
.L_x_31:
        /* <DEDUP_REMOVED lines=31> */
.L_x_37:
[----:B------:R-:W-:Y:S05]  /*13c0*/  BSYNC.RECONVERGENT B3 ;  /* 0x0000000000037941 */ /* 0x000fea0003800200 */
.L_x_36:
[----:B------:R-:W-:-:S10]  /*13d0*/  DADD R18, R18, 1 ;  /* 0x3ff0000012127429 */ /* 0x000fd40000000000 */
[----:B------:R0:W1:Y:S02]  /*13e0*/  F2I.F64.TRUNC R18, R18 ;  /* 0x0000001200127311 */ /* 0x000064000030d100 */
.L_x_35:
[----:B------:R-:W-:Y:S05]  /*13f0*/  BSYNC.RECONVERGENT B2 ;  /* 0x0000000000027941 */ /* 0x000fea0003800200 */
.L_x_34:
[----:B01----:R-:W-:-:S04]  /*1400*/  IMAD R19, R3, 0x66, R18 ;  /* 0x0000006603137824 */ /* 0x003fc800078e0212 */
[----:B------:R-:W-:-:S05]  /*1410*/  IMAD.WIDE R18, R19, 0x4, R16 ;  /* 0x0000000413127825 */ /* 0x000fca00078e0210 */
[----:B------:R-:W2:Y:S02]  /*1420*/  LDG.E R0, desc[UR4][R18.64] ;  /* 0x0000000412007981 */ /* 0x000ea4000c1e1900 */
[----:B--2---:R-:W-:-:S05]  /*1430*/  VIADD R7, R0, 0x1 ;  /* 0x0000000100077836 */ /* 0x004fca0000000000 */
[----:B------:R4:W-:Y:S02]  /*1440*/  STG.E desc[UR4][R18.64], R7 ;  /* 0x0000000712007986 */ /* 0x0009e4000c101904 */
.L_x_30:
[----:B------:R-:W-:Y:S05]  /*1450*/  BSYNC.RECONVERGENT B1 ;  /* 0x0000000000017941 */ /* 0x000fea0003800200 */
.L_x_29:
        /* <DEDUP_REMOVED lines=25> */
.L_x_41:
[----:B------:R-:W-:Y:S01]  /*15f0*/  FMUL.FTZ R0, R7, R20 ;  /* 0x0000001407007220 */ /* 0x000fe20000410000 */
[----:B------:R-:W-:-:S03]  /*1600*/  FMUL.FTZ R18, R20, 0.5 ;  /* 0x3f00000014127820 */ /* 0x000fc60000410000 */
[----:B------:R-:W-:-:S04]  /*1610*/  FFMA R7, -R0, R0, R7 ;  /* 0x0000000000077223 */ /* 0x000fc80000000107 */
[----:B------:R-:W-:-:S07]  /*1620*/  FFMA R0, R7, R18, R0 ;  /* 0x0000001207007223 */ /* 0x000fce0000000000 */
.L_x_42:
[----:B------:R-:W-:Y:S05]  /*1630*/  BSYNC.RECONVERGENT B0 ;  /* 0x0000000000007941 */ /* 0x000fea0003800200 */
.L_x_40:
        /* <DEDUP_REMOVED lines=31> */
.L_x_46:
[----:B------:R-:W-:Y:S05]  /*1830*/  BSYNC.RECONVERGENT B3 ;  /* 0x0000000000037941 */ /* 0x000fea0003800200 */
.L_x_45:
[----:B------:R-:W-:-:S10]  /*1840*/  DADD R18, R18, 1 ;  /* 0x3ff0000012127429 */ /* 0x000fd40000000000 */
[----:B------:R0:W1:Y:S02]  /*1850*/  F2I.F64.TRUNC R18, R18 ;  /* 0x0000001200127311 */ /* 0x000064000030d100 */
.L_x_44:
[----:B------:R-:W-:Y:S05]  /*1860*/  BSYNC.RECONVERGENT B2 ;  /* 0x0000000000027941 */ /* 0x000fea0003800200 */
.L_x_43:
[----:B01----:R-:W-:-:S04]  /*1870*/  IMAD R19, R3, 0x66, R18 ;  /* 0x0000006603137824 */ /* 0x003fc800078e0212 */
[----:B------:R-:W-:-:S05]  /*1880*/  IMAD.WIDE R18, R19, 0x4, R16 ;  /* 0x0000000413127825 */ /* 0x000fca00078e0210 */
[----:B------:R-:W2:Y:S02]  /*1890*/  LDG.E R0, desc[UR4][R18.64] ;  /* 0x0000000412007981 */ /* 0x000ea4000c1e1900 */
[----:B--2---:R-:W-:-:S05]  /*18a0*/  VIADD R7, R0, 0x1 ;  /* 0x0000000100077836 */ /* 0x004fca0000000000 */
[----:B------:R4:W-:Y:S02]  /*18b0*/  STG.E desc[UR4][R18.64], R7 ;  /* 0x0000000712007986 */ /* 0x0009e4000c101904 */
.L_x_39:
[----:B------:R-:W-:Y:S05]  /*18c0*/  BSYNC.RECONVERGENT B1 ;  /* 0x0000000000017941 */ /* 0x000fea0003800200 */
.L_x_38:
[----:B------:R-:W-:-:S04]  /*18d0*/  IADD3 R29, PT, PT, R29, 0x4, RZ ;  /* 0x000000041d1d7810 */ /* 0x000fc80007ffe0ff */
[----:B------:R-:W-:-:S13]  /*18e0*/  ISETP.NE.AND P0, PT, R29, R8, PT ;  /* 0x000000081d00720c */ /* 0x000fda0003f05270 */
[----:B------:R-:W-:Y:S05]  /*18f0*/  @P0 BRA `(.L_x_47) ;  /* 0xffffffec00880947 */ /* 0x000fea000383ffff */
[----:B------:R-:W-:Y:S05]  /*1900*/  EXIT ;  /* 0x000000000000794d */ /* 0x000fea0003800000 */
        .weak           $__internal_0_$__cuda_sm20_div_rn_f64_full
        .type           $__internal_0_$__cuda_sm20_div_rn_f64_full,@function
        .size           $__internal_0_$__cuda_sm20_div_rn_f64_full,($__internal_1_$__cuda_sm20_sqrt_rn_f32_slowpath - $__internal_0_$__cuda_sm20_div_rn_f64_full)
$__internal_0_$__cuda_sm20_div_rn_f64_full:
[----:B------:R-:W-:Y:S01]  /*1910*/  IMAD.MOV.U32 R19, RZ, RZ, R21 ;  /* 0x000000ffff137224 */ /* 0x000fe200078e0015 */
[C---:B------:R-:W-:Y:S01]  /*1920*/  FSETP.GEU.AND P0, PT, |R9|.reuse, 1.469367938527859385e-39, PT ;  /* 0x001000000900780b */ /* 0x040fe20003f0e200 */
[----:B------:R-:W-:Y:S01]  /*1930*/  IMAD.U32 R22, RZ, RZ, UR6 ;  /* 0x00000006ff167e24 */ /* 0x000fe2000f8e00ff */
[----:B------:R-:W-:Y:S01]  /*1940*/  LOP3.LUT R21, R9, 0x800fffff, RZ, 0xc0, !PT ;  /* 0x800fffff09157812 */ /* 0x000fe200078ec0ff */
[----:B------:R-:W-:Y:S01]  /*1950*/  IMAD.MOV.U32 R30, RZ, RZ, 0x1ca00000 ;  /* 0x1ca00000ff1e7424 */ /* 0x000fe200078e00ff */
[----:B------:R-:W-:Y:S01]  /*1960*/  FSETP.GEU.AND P3, PT, |R19|, 1.469367938527859385e-39, PT ;  /* 0x001000001300780b */ /* 0x000fe20003f6e200 */
[----:B------:R-:W-:Y:S01]  /*1970*/  BSSY.RECONVERGENT B0, `(.L_x_48) ;  /* 0x0000054000007945 */ /* 0x000fe20003800200 */
[----:B------:R-:W-:Y:S02]  /*1980*/  LOP3.LUT R23, R21, 0x3ff00000, RZ, 0xfc, !PT ;  /* 0x3ff0000015177812 */ /* 0x000fe400078efcff */
[----:B------:R-:W-:Y:S02]  /*1990*/  MOV R20, UR6 ;  /* 0x0000000600147c02 */ /* 0x000fe40008000f00 */
[----:B------:R-:W-:-:S02]  /*19a0*/  MOV R21, R9 ;  /* 0x0000000900157202 */ /* 0x000fc40000000f00 */
[----:B------:R-:W-:Y:S02]  /*19b0*/  LOP3.LUT R28, R19, 0x7ff00000, RZ, 0xc0, !PT ;  /* 0x7ff00000131c7812 */ /* 0x000fe400078ec0ff */
[----:B------:R-:W-:Y:S02]  /*19c0*/  LOP3.LUT R32, R9, 0x7ff00000, RZ, 0xc0, !PT ;  /* 0x7ff0000009207812 */ /* 0x000fe400078ec0ff */
[----:B------:R-:W-:Y:S01]  /*19d0*/  @!P0 DMUL R22, R20, 8.98846567431157953865e+307 ;  /* 0x7fe0000014168828 */ /* 0x000fe20000000000 */
[----:B------:R-:W-:Y:S01]  /*19e0*/  @!P3 LOP3.LUT R25, R21, 0x7ff00000, RZ, 0xc0, !PT ;  /* 0x7ff000001519b812 */ /* 0x000fe200078ec0ff */
[----:B------:R-:W-:Y:S01]  /*19f0*/  @!P3 IMAD.MOV.U32 R26, RZ, RZ, RZ ;  /* 0x000000ffff1ab224 */ /* 0x000fe200078e00ff */
[C---:B------:R-:W-:Y:S01]  /*1a00*/  ISETP.GE.U32.AND P2, PT, R28.reuse, R32, PT ;  /* 0x000000201c00720c */ /* 0x040fe20003f46070 */
[----:B------:R-:W-:Y:S01]  /*1a10*/  IMAD.MOV.U32 R31, RZ, RZ, R28 ;  /* 0x000000ffff1f7224 */ /* 0x000fe200078e001c */
[----:B------:R-:W-:Y:S01]  /*1a20*/  @!P3 ISETP.GE.U32.AND P4, PT, R28, R25, PT ;  /* 0x000000191c00b20c */ /* 0x000fe20003f86070 */
[----:B------:R-:W0:Y:S01]  /*1a30*/  MUFU.RCP64H R37, R23 ;  /* 0x0000001700257308 */ /* 0x000e220000001800 */
[----:B------:R-:W-:-:S02]  /*1a40*/  SEL R25, R30, 0x63400000, !P2 ;  /* 0x634000001e197807 */ /* 0x000fc40005000000 */
[----:B------:R-:W-:Y:S02]  /*1a50*/  @!P3 SEL R27, R30, 0x63400000, !P4 ;  /* 0x634000001e1bb807 */ /* 0x000fe40006000000 */
[--C-:B------:R-:W-:Y:S02]  /*1a60*/  LOP3.LUT R25, R25, 0x800fffff, R19.reuse, 0xf8, !PT ;  /* 0x800fffff19197812 */ /* 0x100fe400078ef813 */
[----:B------:R-:W-:Y:S02]  /*1a70*/  @!P3 LOP3.LUT R24, R27, 0x80000000, R19, 0xf8, !PT ;  /* 0x800000001b18b812 */ /* 0x000fe400078ef813 */
[----:B------:R-:W-:Y:S02]  /*1a80*/  MOV R36, 0x1 ;  /* 0x0000000100247802 */ /* 0x000fe40000000f00 */
[----:B------:R-:W-:Y:S02]  /*1a90*/  @!P3 LOP3.LUT R27, R24, 0x100000, RZ, 0xfc, !PT ;  /* 0x00100000181bb812 */ /* 0x000fe400078efcff */
[----:B------:R-:W-:-:S02]  /*1aa0*/  MOV R24, R18 ;  /* 0x0000001200187202 */ /* 0x000fc40000000f00 */
[----:B------:R-:W-:-:S04]  /*1ab0*/  @!P0 LOP3.LUT R32, R23, 0x7ff00000, RZ, 0xc0, !PT ;  /* 0x7ff0000017208812 */ /* 0x000fc800078ec0ff */
[----:B------:R-:W-:Y:S02]  /*1ac0*/  @!P3 DFMA R24, R24, 2, -R26 ;  /* 0x400000001818b82b */ /* 0x000fe4000000081a */
[----:B0-----:R-:W-:-:S08]  /*1ad0*/  DFMA R26, R36, -R22, 1 ;  /* 0x3ff00000241a742b */ /* 0x001fd00000000816 */
[----:B------:R-:W-:Y:S01]  /*1ae0*/  DFMA R26, R26, R26, R26 ;  /* 0x0000001a1a1a722b */ /* 0x000fe2000000001a */
[----:B------:R-:W-:-:S04]  /*1af0*/  @!P3 LOP3.LUT R31, R25, 0x7ff00000, RZ, 0xc0, !PT ;  /* 0x7ff00000191fb812 */ /* 0x000fc800078ec0ff */
[----:B------:R-:W-:-:S03]  /*1b00*/  IADD3 R33, PT, PT, R31, -0x1, RZ ;  /* 0xffffffff1f217810 */ /* 0x000fc60007ffe0ff */
[----:B------:R-:W-:Y:S01]  /*1b10*/  DFMA R36, R36, R26, R36 ;  /* 0x0000001a2424722b */ /* 0x000fe20000000024 */
[----:B------:R-:W-:Y:S01]  /*1b20*/  ISETP.GT.U32.AND P0, PT, R33, 0x7feffffe, PT ;  /* 0x7feffffe2100780c */ /* 0x000fe20003f04070 */
[----:B------:R-:W-:-:S05]  /*1b30*/  VIADD R33, R32, 0xffffffff ;  /* 0xffffffff20217836 */ /* 0x000fca0000000000 */
[----:B------:R-:W-:Y:S01]  /*1b40*/  ISETP.GT.U32.OR P0, PT, R33, 0x7feffffe, P0 ;  /* 0x7feffffe2100780c */ /* 0x000fe20000704470 */
[----:B------:R-:W-:-:S08]  /*1b50*/  DFMA R38, R36, -R22, 1 ;  /* 0x3ff000002426742b */ /* 0x000fd00000000816 */
[----:B------:R-:W-:-:S08]  /*1b60*/  DFMA R38, R36, R38, R36 ;  /* 0x000000262426722b */ /* 0x000fd00000000024 */
[----:B------:R-:W-:-:S08]  /*1b70*/  DMUL R36, R38, R24 ;  /* 0x0000001826247228 */ /* 0x000fd00000000000 */
[----:B------:R-:W-:-:S08]  /*1b80*/  DFMA R26, R36, -R22, R24 ;  /* 0x80000016241a722b */ /* 0x000fd00000000018 */
[----:B------:R-:W-:Y:S01]  /*1b90*/  DFMA R26, R38, R26, R36 ;  /* 0x0000001a261a722b */ /* 0x000fe20000000024 */
[----:B------:R-:W-:Y:S10]  /*1ba0*/  @P0 BRA `(.L_x_49) ;  /* 0x00000000006c0947 */ /* 0x000ff40003800000 */
[----:B------:R-:W-:-:S04]  /*1bb0*/  LOP3.LUT R19, R21, 0x7ff00000, RZ, 0xc0, !PT ;  /* 0x7ff0000015137812 */ /* 0x000fc800078ec0ff */
[CC--:B------:R-:W-:Y:S02]  /*1bc0*/  VIADDMNMX R18, R28.reuse, -R19.reuse, 0xb9600000, !PT ;  /* 0xb96000001c127446 */ /* 0x0c0fe40007800913 */
[----:B------:R-:W-:Y:S02]  /*1bd0*/  ISETP.GE.U32.AND P0, PT, R28, R19, PT ;  /* 0x000000131c00720c */ /* 0x000fe40003f06070 */
[----:B------:R-:W-:Y:S02]  /*1be0*/  VIMNMX R18, PT, PT, R18, 0x46a00000, PT ;  /* 0x46a0000012127848 */ /* 0x000fe40003fe0100 */
[----:B------:R-:W-:Y:S02]  /*1bf0*/  SEL R19, R30, 0x63400000, !P0 ;  /* 0x634000001e137807 */ /* 0x000fe40004000000 */
[----:B------:R-:W-:Y:S02]  /*1c00*/  MOV R30, RZ ;  /* 0x000000ff001e7202 */ /* 0x000fe40000000f00 */
[----:B------:R-:W-:-:S05]  /*1c10*/  IADD3 R18, PT, PT, -R19, R18, RZ ;  /* 0x0000001213127210 */ /* 0x000fca0007ffe1ff */
[----:B------:R-:W-:-:S06]  /*1c20*/  VIADD R31, R18, 0x7fe00000 ;  /* 0x7fe00000121f7836 */ /* 0x000fcc0000000000 */
[----:B------:R-:W-:-:S10]  /*1c30*/  DMUL R36, R26, R30 ;  /* 0x0000001e1a247228 */ /* 0x000fd40000000000 */
[----:B------:R-:W-:-:S13]  /*1c40*/  FSETP.GTU.AND P0, PT, |R37|, 1.469367938527859385e-39, PT ;  /* 0x001000002500780b */ /* 0x000fda0003f0c200 */
[----:B------:R-:W-:Y:S05]  /*1c50*/  @P0 BRA `(.L_x_50) ;  /* 0x0000000000940947 */ /* 0x000fea0003800000 */
[----:B------:R-:W-:Y:S01]  /*1c60*/  DFMA R22, R26, -R22, R24 ;  /* 0x800000161a16722b */ /* 0x000fe20000000018 */
[----:B------:R-:W-:-:S09]  /*1c70*/  IMAD.MOV.U32 R30, RZ, RZ, RZ ;  /* 0x000000ffff1e7224 */ /* 0x000fd200078e00ff */
[C---:B------:R-:W-:Y:S02]  /*1c80*/  FSETP.NEU.AND P0, PT, R23.reuse, RZ, PT ;  /* 0x000000ff1700720b */ /* 0x040fe40003f0d000 */
[----:B------:R-:W-:-:S04]  /*1c90*/  LOP3.LUT R19, R23, 0x80000000, R21, 0x48, !PT ;  /* 0x8000000017137812 */ /* 0x000fc800078e4815 */
[----:B------:R-:W-:-:S07]  /*1ca0*/  LOP3.LUT R31, R19, R31, RZ, 0xfc, !PT ;  /* 0x0000001f131f7212 */ /* 0x000fce00078efcff */
[----:B------:R-:W-:Y:S05]  /*1cb0*/  @!P0 BRA `(.L_x_50) ;  /* 0x00000000007c8947 */ /* 0x000fea0003800000 */
[----:B------:R-:W-:Y:S01]  /*1cc0*/  IADD3 R21, PT, PT, -R18, RZ, RZ ;  /* 0x000000ff12157210 */ /* 0x000fe20007ffe1ff */
[----:B------:R-:W-:-:S06]  /*1cd0*/  IMAD.MOV.U32 R20, RZ, RZ, RZ ;  /* 0x000000ffff147224 */ /* 0x000fcc00078e00ff */
[----:B------:R-:W-:Y:S02]  /*1ce0*/  DFMA R20, R36, -R20, R26 ;  /* 0x800000142414722b */ /* 0x000fe4000000001a */
[----:B------:R-:W-:-:S04]  /*1cf0*/  DMUL.RP R26, R26, R30 ;  /* 0x0000001e1a1a7228 */ /* 0x000fc80000008000 */
[----:B------:R-:W-:-:S04]  /*1d00*/  IADD3 R20, PT, PT, -R18, -0x43300000, RZ ;  /* 0xbcd0000012147810 */ /* 0x000fc80007ffe1ff */
[----:B------:R-:W-:Y:S02]  /*1d10*/  FSETP.NEU.AND P0, PT, |R21|, R20, PT ;  /* 0x000000141500720b */ /* 0x000fe40003f0d200 */
[----:B------:R-:W-:Y:S02]  /*1d20*/  LOP3.LUT R19, R27, R19, RZ, 0x3c, !PT ;  /* 0x000000131b137212 */ /* 0x000fe400078e3cff */
[----:B------:R-:W-:Y:S02]  /*1d30*/  FSEL R36, R26, R36, !P0 ;  /* 0x000000241a247208 */ /* 0x000fe40004000000 */
[----:B------:R-:W-:Y:S01]  /*1d40*/  FSEL R37, R19, R37, !P0 ;  /* 0x0000002513257208 */ /* 0x000fe20004000000 */
[----:B------:R-:W-:Y:S06]  /*1d50*/  BRA `(.L_x_50) ;  /* 0x0000000000547947 */ /* 0x000fec0003800000 */
.L_x_49:
[----:B------:R-:W-:-:S14]  /*1d60*/  DSETP.NAN.AND P0, PT, R18, R18, PT ;  /* 0x000000121200722a */ /* 0x000fdc0003f08000 */
[----:B------:R-:W-:Y:S05]  /*1d70*/  @P0 BRA `(.L_x_51) ;  /* 0x0000000000440947 */ /* 0x000fea0003800000 */
[----:B------:R-:W-:-:S14]  /*1d80*/  DSETP.NAN.AND P0, PT, R20, R20, PT ;  /* 0x000000141400722a */ /* 0x000fdc0003f08000 */
[----:B------:R-:W-:Y:S05]  /*1d90*/  @P0 BRA `(.L_x_52) ;  /* 0x0000000000300947 */ /* 0x000fea0003800000 */
[----:B------:R-:W-:Y:S01]  /*1da0*/  ISETP.NE.AND P0, PT, R31, R32, PT ;  /* 0x000000201f00720c */ /* 0x000fe20003f05270 */
[----:B------:R-:W-:Y:S01]  /*1db0*/  IMAD.MOV.U32 R37, RZ, RZ, -0x80000 ;  /* 0xfff80000ff257424 */ /* 0x000fe200078e00ff */
[----:B------:R-:W-:-:S11]  /*1dc0*/  MOV R36, 0x0 ;  /* 0x0000000000247802 */ /* 0x000fd60000000f00 */
[----:B------:R-:W-:Y:S05]  /*1dd0*/  @!P0 BRA `(.L_x_50) ;  /* 0x0000000000348947 */ /* 0x000fea0003800000 */
[----:B------:R-:W-:Y:S02]  /*1de0*/  ISETP.NE.AND P0, PT, R31, 0x7ff00000, PT ;  /* 0x7ff000001f00780c */ /* 0x000fe40003f05270 */
[----:B------:R-:W-:Y:S02]  /*1df0*/  LOP3.LUT R37, R19, 0x80000000, R21, 0x48, !PT ;  /* 0x8000000013257812 */ /* 0x000fe400078e4815 */
[----:B------:R-:W-:-:S13]  /*1e00*/  ISETP.EQ.OR P0, PT, R32, RZ, !P0 ;  /* 0x000000ff2000720c */ /* 0x000fda0004702670 */
[----:B------:R-:W-:Y:S02]  /*1e10*/  @P0 LOP3.LUT R18, R37, 0x7ff00000, RZ, 0xfc, !PT ;  /* 0x7ff0000025120812 */ /* 0x000fe400078efcff */
[----:B------:R-:W-:Y:S01]  /*1e20*/  @!P0 MOV R36, RZ ;  /* 0x000000ff00248202 */ /* 0x000fe20000000f00 */
[----:B------:R-:W-:Y:S01]  /*1e30*/  @P0 IMAD.MOV.U32 R36, RZ, RZ, RZ ;  /* 0x000000ffff240224 */ /* 0x000fe200078e00ff */
[----:B------:R-:W-:Y:S01]  /*1e40*/  @P0 MOV R37, R18 ;  /* 0x0000001200250202 */ /* 0x000fe20000000f00 */
[----:B------:R-:W-:Y:S06]  /*1e50*/  BRA `(.L_x_50) ;  /* 0x0000000000147947 */ /* 0x000fec0003800000 */
.L_x_52:
[----:B------:R-:W-:Y:S02]  /*1e60*/  LOP3.LUT R37, R21, 0x80000, RZ, 0xfc, !PT ;  /* 0x0008000015257812 */ /* 0x000fe400078efcff */
[----:B------:R-:W-:Y:S01]  /*1e70*/  MOV R36, R20 ;  /* 0x0000001400247202 */ /* 0x000fe20000000f00 */
[----:B------:R-:W-:Y:S06]  /*1e80*/  BRA `(.L_x_50) ;  /* 0x0000000000087947 */ /* 0x000fec0003800000 */
.L_x_51:
[----:B------:R-:W-:Y:S01]  /*1e90*/  LOP3.LUT R37, R19, 0x80000, RZ, 0xfc, !PT ;  /* 0x0008000013257812 */ /* 0x000fe200078efcff */
[----:B------:R-:W-:-:S07]  /*1ea0*/  IMAD.MOV.U32 R36, RZ, RZ, R18 ;  /* 0x000000ffff247224 */ /* 0x000fce00078e0012 */
.L_x_50:
[----:B------:R-:W-:Y:S05]  /*1eb0*/  BSYNC.RECONVERGENT B0 ;  /* 0x0000000000007941 */ /* 0x000fea0003800200 */
.L_x_48:
[----:B------:R-:W-:Y:S01]  /*1ec0*/  HFMA2 R19, -RZ, RZ, 0, 0 ;  /* 0x00000000ff137431 */ /* 0x000fe200000001ff */
[----:B------:R-:W-:-:S04]  /*1ed0*/  MOV R18, R0 ;  /* 0x0000000000127202 */ /* 0x000fc80000000f00 */
[----:B------:R-:W-:Y:S05]  /*1ee0*/  RET.REL.NODEC R18 `(_Z8distancePfS_S_iiPi) ;  /* 0xffffffe012447950 */ /* 0x000fea0003c3ffff */
        .weak           $__internal_1_$__cuda_sm20_sqrt_rn_f32_slowpath
        .type           $__internal_1_$__cuda_sm20_sqrt_rn_f32_slowpath,@function
        .size           $__internal_1_$__cuda_sm20_sqrt_rn_f32_slowpath,(.L_x_56 - $__internal_1_$__cuda_sm20_sqrt_rn_f32_slowpath)
$__internal_1_$__cuda_sm20_sqrt_rn_f32_slowpath:
[----:B------:R-:W-:-:S13]  /*1ef0*/  LOP3.LUT P0, RZ, R0, 0x7fffffff, RZ, 0xc0, !PT ;  /* 0x7fffffff00ff7812 */ /* 0x000fda000780c0ff */
[----:B------:R-:W-:Y:S01]  /*1f00*/  @!P0 IMAD.MOV.U32 R18, RZ, RZ, R0 ;  /* 0x000000ffff128224 */ /* 0x000fe200078e0000 */
[----:B------:R-:W-:Y:S06]  /*1f10*/  @!P0 BRA `(.L_x_53) ;  /* 0x0000000000408947 */ /* 0x000fec0003800000 */
[----:B------:R-:W-:-:S13]  /*1f20*/  FSETP.GEU.FTZ.AND P0, PT, R0, RZ, PT ;  /* 0x000000ff0000720b */ /* 0x000fda0003f1e000 */
[----:B------:R-:W-:Y:S01]  /*1f30*/  @!P0 MOV R18, 0x7fffffff ;  /* 0x7fffffff00128802 */ /* 0x000fe20000000f00 */
[----:B------:R-:W-:Y:S06]  /*1f40*/  @!P0 BRA `(.L_x_53) ;  /* 0x0000000000348947 */ /* 0x000fec0003800000 */
[----:B------:R-:W-:-:S13]  /*1f50*/  FSETP.GTU.FTZ.AND P0, PT, |R0|, +INF , PT ;  /* 0x7f8000000000780b */ /* 0x000fda0003f1c200 */
[----:B------:R-:W-:Y:S01]  /*1f60*/  @P0 FADD.FTZ R18, R0, 1 ;  /* 0x3f80000000120421 */ /* 0x000fe20000010000 */
[----:B------:R-:W-:Y:S06]  /*1f70*/  @P0 BRA `(.L_x_53) ;  /* 0x0000000000280947 */ /* 0x000fec0003800000 */
[----:B------:R-:W-:-:S13]  /*1f80*/  FSETP.NEU.FTZ.AND P0, PT, |R0|, +INF , PT ;  /* 0x7f8000000000780b */ /* 0x000fda0003f1d200 */
[----:B------:R-:W-:-:S04]  /*1f90*/  @P0 FFMA R19, R0, 1.84467440737095516160e+19, RZ ;  /* 0x5f80000000130823 */ /* 0x000fc800000000ff */
[----:B------:R-:W0:Y:S02]  /*1fa0*/  @P0 MUFU.RSQ R18, R19 ;  /* 0x0000001300120308 */ /* 0x000e240000001400 */
[----:B0-----:R-:W-:Y:S01]  /*1fb0*/  @P0 FMUL.FTZ R20, R19, R18 ;  /* 0x0000001213140220 */ /* 0x001fe20000410000 */
[----:B------:R-:W-:Y:S01]  /*1fc0*/  @P0 FMUL.FTZ R22, R18, 0.5 ;  /* 0x3f00000012160820 */ /* 0x000fe20000410000 */
[----:B------:R-:W-:Y:S02]  /*1fd0*/  @!P0 MOV R18, R0 ;  /* 0x0000000000128202 */ /* 0x000fe40000000f00 */
[----:B------:R-:W-:-:S04]  /*1fe0*/  @P0 FADD.FTZ R21, -R20, -RZ ;  /* 0x800000ff14150221 */ /* 0x000fc80000010100 */
[----:B------:R-:W-:-:S04]  /*1ff0*/  @P0 FFMA R21, R20, R21, R19 ;  /* 0x0000001514150223 */ /* 0x000fc80000000013 */
[----:B------:R-:W-:-:S04]  /*2000*/  @P0 FFMA R21, R21, R22, R20 ;  /* 0x0000001615150223 */ /* 0x000fc80000000014 */
[----:B------:R-:W-:-:S07]  /*2010*/  @P0 FMUL.FTZ R18, R21, 2.3283064365386962891e-10 ;  /* 0x2f80000015120820 */ /* 0x000fce0000410000 */
.L_x_53:
[----:B------:R-:W-:Y:S02]  /*2020*/  HFMA2 R19, -RZ, RZ, 0, 0 ;  /* 0x00000000ff137431 */ /* 0x000fe400000001ff */
[----:B------:R-:W-:Y:S01]  /*2030*/  IMAD.MOV.U32 R0, RZ, RZ, R18 ;  /* 0x000000ffff007224 */ /* 0x000fe200078e0012 */
[----:B------:R-:W-:-:S04]  /*2040*/  MOV R18, R23 ;  /* 0x0000001700127202 */ /* 0x000fc80000000f00 */
[----:B------:R-:W-:Y:S05]  /*2050*/  RET.REL.NODEC R18 `(_Z8distancePfS_S_iiPi) ;  /* 0xffffffdc12e87950 */ /* 0x000fea0003c3ffff */
.L_x_54:
[----:B------:R-:W-:-:S00]  /*2060*/  BRA `(.L_x_54) ;  /* 0xfffffffc00fc7947 */ /* 0x000fc0000383ffff */
[----:B------:R-:W-:-:S00]  /*2070*/  NOP ;  /* 0x0000000000007918 */ /* 0x000fc00000000000 */
        /* <DEDUP_REMOVED lines=8> */
.L_x_56:


//--------------------- .nv.shared.reserved.0     --------------------------
	.section	.nv.shared.reserved.0,"aw",@nobits
	.weak		__nv_reservedSMEM_offset_0_alias
	.size		__nv_reservedSMEM_offset_0_alias, 0, 64
	.other		__nv_reservedSMEM_offset_0_alias,@"STO_CUDA_RESERVED_SHARED STV_DEFAULT"
__nv_reservedSMEM_offset_0_alias:
	.zero		0
	.zero		64


//--------------------- .nv.constant0._Z8distancePfS_S_iiPi --------------------------
	.section	.nv.constant0._Z8distancePfS_S_iiPi,"a",@progbits
	.sectionflags	@""
	.align	4
.nv.constant0._Z8distancePfS_S_iiPi:
	.zero		936


//--------------------- SYMBOLS --------------------------

	.type		.nv.reservedSmem.offset0,@object
	.size		.nv.reservedSmem.offset0,0x4
